//
// Generated by NVIDIA NVVM Compiler
//
// Compiler Build ID: CL-36424714
// Cuda compilation tools, release 13.0, V13.0.88
// Based on NVVM 20.0.0
//

.version 9.0
.target sm_100
.address_size 64

	// .globl	_Z20mat_get_diagonal_f64PKdPdi

.visible .entry _Z20mat_get_diagonal_f64PKdPdi(
	.param .u64 .ptr .align 1 _Z20mat_get_diagonal_f64PKdPdi_param_0,
	.param .u64 .ptr .align 1 _Z20mat_get_diagonal_f64PKdPdi_param_1,
	.param .u32 _Z20mat_get_diagonal_f64PKdPdi_param_2
)
{
	.reg .pred 	%p<3>;
	.reg .b32 	%r<12>;
	.reg .b64 	%rd<9>;
	.reg .b64 	%fd<2>;

	ld.param.u64 	%rd3, [_Z20mat_get_diagonal_f64PKdPdi_param_0];
	ld.param.u64 	%rd4, [_Z20mat_get_diagonal_f64PKdPdi_param_1];
	ld.param.u32 	%r6, [_Z20mat_get_diagonal_f64PKdPdi_param_2];
	mov.u32 	%r7, %ctaid.x;
	mov.u32 	%r1, %ntid.x;
	mov.u32 	%r8, %tid.x;
	mad.lo.s32 	%r11, %r7, %r1, %r8;
	setp.ge.s32 	%p1, %r11, %r6;
	@%p1 bra 	$L__BB0_3;
	mov.u32 	%r9, %nctaid.x;
	mul.lo.s32 	%r3, %r1, %r9;
	cvta.to.global.u64 	%rd1, %rd3;
	cvta.to.global.u64 	%rd2, %rd4;
$L__BB0_2:
	mad.lo.s32 	%r10, %r11, %r6, %r11;
	mul.wide.s32 	%rd5, %r10, 8;
	add.s64 	%rd6, %rd1, %rd5;
	ld.global.nc.f64 	%fd1, [%rd6];
	mul.wide.s32 	%rd7, %r11, 8;
	add.s64 	%rd8, %rd2, %rd7;
	st.global.f64 	[%rd8], %fd1;
	add.s32 	%r11, %r11, %r3;
	setp.lt.s32 	%p2, %r11, %r6;
	@%p2 bra 	$L__BB0_2;
$L__BB0_3:
	ret;

}


// ===== COMPILED SASS (sm_100) =====

	.target	sm_100

	.elftype	@"ET_EXEC"


//--------------------- .note.nv.tkinfo           --------------------------
	.section	.note.nv.tkinfo,"",@"SHT_NOTE"
	.sectionflags	@"SHF_NOTE_NV_TKINFO"
	.tkinfo
        /*0018*/ 	.word	0x00000002
        /*0030*/ 	.string	""
        /*0030*/ 	.string	"ptxas"
        /*0030*/ 	.string	"Cuda compilation tools, release 13.0, V13.0.88"
        /*0030*/ 	.string	"Build cuda_13.0.r13.0/compiler.36424714_0"
        /*0030*/ 	.string	"-arch sm_100 -m 64 "



//--------------------- .note.nv.cuinfo           --------------------------
	.section	.note.nv.cuinfo,"",@"SHT_NOTE"
	.sectionflags	@"SHF_NOTE_NV_CUINFO"
        /*0018*/ 	.short	0x0002
        /*001a*/ 	.short	0x0064
        /*001c*/ 	.short	0x0082
	.zero		2


//--------------------- .nv.info                  --------------------------
	.section	.nv.info,"",@"SHT_CUDA_INFO"
	.align	4


	//----- nvinfo : EIATTR_REGCOUNT
	.align		4
        /*0000*/ 	.byte	0x04, 0x2f
        /*0002*/ 	.short	(.L_1 - .L_0)
	.align		4
.L_0:
        /*0004*/ 	.word	index@(_Z20mat_get_diagonal_f64PKdPdi)
        /*0008*/ 	.word	0x0000000e


	//----- nvinfo : EIATTR_FRAME_SIZE
	.align		4
.L_1:
        /*000c*/ 	.byte	0x04, 0x11
        /*000e*/ 	.short	(.L_3 - .L_2)
	.align		4
.L_2:
        /*0010*/ 	.word	index@(_Z20mat_get_diagonal_f64PKdPdi)
        /*0014*/ 	.word	0x00000000


	//----- nvinfo : EIATTR_MIN_STACK_SIZE
	.align		4
.L_3:
        /*0018*/ 	.byte	0x04, 0x12
        /*001a*/ 	.short	(.L_5 - .L_4)
	.align		4
.L_4:
        /*001c*/ 	.word	index@(_Z20mat_get_diagonal_f64PKdPdi)
        /*0020*/ 	.word	0x00000000
.L_5:


//--------------------- .nv.compat                --------------------------
	.section	.nv.compat,"",@"SHT_CUDA_COMPAT_INFO"
	.align	4
        /*0000*/ 	.byte	0x02, 0x09, 0x00, 0x00, 0x02, 0x02, 0x01, 0x00, 0x02, 0x05, 0x05, 0x00, 0x03, 0x07, 0x01, 0x01
        /*0010*/ 	.byte	0x02, 0x03, 0x00, 0x00, 0x02, 0x06, 0x01, 0x00, 0x04, 0x0b, 0x08, 0x00, 0x09, 0x00, 0x00, 0x00
        /*0020*/ 	.byte	0x00, 0x00, 0x00, 0x00


//--------------------- .nv.info._Z20mat_get_diagonal_f64PKdPdi --------------------------
	.section	.nv.info._Z20mat_get_diagonal_f64PKdPdi,"",@"SHT_CUDA_INFO"
	.sectionflags	@""
	.align	4


	//----- nvinfo : EIATTR_CUDA_API_VERSION
	.align		4
        /*0000*/ 	.byte	0x04, 0x37
        /*0002*/ 	.short	(.L_7 - .L_6)
.L_6:
        /*0004*/ 	.word	0x00000082


	//----- nvinfo : EIATTR_KPARAM_INFO
	.align		4
.L_7:
        /*0008*/ 	.byte	0x04, 0x17
        /*000a*/ 	.short	(.L_9 - .L_8)
.L_8:
        /*000c*/ 	.word	0x00000000
        /*0010*/ 	.short	0x0002
        /*0012*/ 	.short	0x0010
        /*0014*/ 	.byte	0x00, 0xf0, 0x11, 0x00


	//----- nvinfo : EIATTR_KPARAM_INFO
	.align		4
.L_9:
        /*0018*/ 	.byte	0x04, 0x17
        /*001a*/ 	.short	(.L_11 - .L_10)
.L_10:
        /*001c*/ 	.word	0x00000000
        /*0020*/ 	.short	0x0001
        /*0022*/ 	.short	0x0008
        /*0024*/ 	.byte	0x00, 0xf5, 0x21, 0x00


	//----- nvinfo : EIATTR_KPARAM_INFO
	.align		4
.L_11:
        /*0028*/ 	.byte	0x04, 0x17
        /*002a*/ 	.short	(.L_13 - .L_12)
.L_12:
        /*002c*/ 	.word	0x00000000
        /*0030*/ 	.short	0x0000
        /*0032*/ 	.short	0x0000
        /*0034*/ 	.byte	0x00, 0xf5, 0x21, 0x00


	//----- nvinfo : EIATTR_SPARSE_MMA_MASK
	.align		4
.L_13:
        /*0038*/ 	.byte	0x03, 0x50
        /*003a*/ 	.short	0x0000


	//----- nvinfo : EIATTR_MAXREG_COUNT
	.align		4
        /*003c*/ 	.byte	0x03, 0x1b
        /*003e*/ 	.short	0x00ff


	//----- nvinfo : EIATTR_MERCURY_ISA_VERSION
	.align		4
        /*0040*/ 	.byte	0x03, 0x5f
        /*0042*/ 	.short	0x0101


	//----- nvinfo : EIATTR_VRC_CTA_INIT_COUNT
	.align		4
        /*0044*/ 	.byte	0x02, 0x4a
	.zero		1
	.zero		1


	//----- nvinfo : EIATTR_EXIT_INSTR_OFFSETS
	.align		4
        /*0048*/ 	.byte	0x04, 0x1c
        /*004a*/ 	.short	(.L_15 - .L_14)


	//   ....[0]....
.L_14:
        /*004c*/ 	.word	0x00000070


	//   ....[1]....
        /*0050*/ 	.word	0x00000150


	//----- nvinfo : EIATTR_CRS_STACK_SIZE
	.align		4
.L_15:
        /*0054*/ 	.byte	0x04, 0x1e
        /*0056*/ 	.short	(.L_17 - .L_16)
.L_16:
        /*0058*/ 	.word	0x00000000


	//----- nvinfo : EIATTR_CBANK_PARAM_SIZE
	.align		4
.L_17:
        /*005c*/ 	.byte	0x03, 0x19
        /*005e*/ 	.short	0x0014


	//----- nvinfo : EIATTR_PARAM_CBANK
	.align		4
        /*0060*/ 	.byte	0x04, 0x0a
        /*0062*/ 	.short	(.L_19 - .L_18)
	.align		4
.L_18:
        /*0064*/ 	.word	index@(.nv.constant0._Z20mat_get_diagonal_f64PKdPdi)
        /*0068*/ 	.short	0x0380
        /*006a*/ 	.short	0x0014


	//----- nvinfo : EIATTR_SW_WAR
	.align		4
.L_19:
        /*006c*/ 	.byte	0x04, 0x36
        /*006e*/ 	.short	(.L_21 - .L_20)
.L_20:
        /*0070*/ 	.word	0x00000008
.L_21:


//--------------------- .nv.callgraph             --------------------------
	.section	.nv.callgraph,"",@"SHT_CUDA_CALLGRAPH"
	.align	4
	.sectionentsize	8
	.align		4
        /*0000*/ 	.word	0x00000000
	.align		4
        /*0004*/ 	.word	0xffffffff
	.align		4
        /*0008*/ 	.word	0x00000000
	.align		4
        /*000c*/ 	.word	0xfffffffe
	.align		4
        /*0010*/ 	.word	0x00000000
	.align		4
        /*0014*/ 	.word	0xfffffffd
	.align		4
        /*0018*/ 	.word	0x00000000
	.align		4
        /*001c*/ 	.word	0xfffffffc


//--------------------- .text._Z20mat_get_diagonal_f64PKdPdi --------------------------
	.section	.text._Z20mat_get_diagonal_f64PKdPdi,"ax",@progbits
	.align	128
        .global         _Z20mat_get_diagonal_f64PKdPdi
        .type           _Z20mat_get_diagonal_f64PKdPdi,@function
        .size           _Z20mat_get_diagonal_f64PKdPdi,(.L_x_2 - _Z20mat_get_diagonal_f64PKdPdi)
        .other          _Z20mat_get_diagonal_f64PKdPdi,@"STO_CUDA_ENTRY STV_DEFAULT"
_Z20mat_get_diagonal_f64PKdPdi:
.text._Z20mat_get_diagonal_f64PKdPdi:
[----:B------:R-:W-:Y:S01]  /*0000*/  LDC R1, c[0x0][0x37c] ;  /* 0x0000df00ff017b82 */ /* 0x000fe20000000800 */
[----:B------:R-:W0:Y:S07]  /*0010*/  S2R R0, SR_TID.X ;  /* 0x0000000000007919 */ /* 0x000e2e0000002100 */
[----:B------:R-:W0:Y:S01]  /*0020*/  S2UR UR4, SR_CTAID.X ;  /* 0x00000000000479c3 */ /* 0x000e220000002500 */
[----:B------:R-:W1:Y:S07]  /*0030*/  LDCU UR5, c[0x0][0x390] ;  /* 0x00007200ff0577ac */ /* 0x000e6e0008000800 */
[----:B------:R-:W0:Y:S02]  /*0040*/  LDC R11, c[0x0][0x360] ;  /* 0x0000d800ff0b7b82 */ /* 0x000e240000000800 */
[----:B0-----:R-:W-:-:S05]  /*0050*/  IMAD R0, R11, UR4, R0 ;  /* 0x000000040b007c24 */ /* 0x001fca000f8e0200 */
[----:B-1----:R-:W-:-:S13]  /*0060*/  ISETP.GE.AND P0, PT, R0, UR5, PT ;  /* 0x0000000500007c0c */ /* 0x002fda000bf06270 */
[----:B------:R-:W-:Y:S05]  /*0070*/  @P0 EXIT ;  /* 0x000000000000094d */ /* 0x000fea0003800000 */
[----:B------:R-:W0:Y:S01]  /*0080*/  LDC.64 R6, c[0x0][0x380] ;  /* 0x0000e000ff067b82 */ /* 0x000e220000000a00 */
[----:B------:R-:W1:Y:S01]  /*0090*/  LDCU UR4, c[0x0][0x370] ;  /* 0x00006e00ff0477ac */ /* 0x000e620008000800 */
[----:B------:R-:W2:Y:S06]  /*00a0*/  LDCU.64 UR6, c[0x0][0x358] ;  /* 0x00006b00ff0677ac */ /* 0x000eac0008000a00 */
[----:B------:R-:W3:Y:S01]  /*00b0*/  LDC.64 R8, c[0x0][0x388] ;  /* 0x0000e200ff087b82 */ /* 0x000ee20000000a00 */
[----:B-1----:R-:W-:-:S07]  /*00c0*/  IMAD R11, R11, UR4, RZ ;  /* 0x000000040b0b7c24 */ /* 0x002fce000f8e02ff */
.L_x_0:
[----:B-1----:R-:W-:-:S04]  /*00d0*/  IMAD R3, R0, UR5, R0 ;  /* 0x0000000500037c24 */ /* 0x002fc8000f8e0200 */
[----:B0-----:R-:W-:-:S06]  /*00e0*/  IMAD.WIDE R2, R3, 0x8, R6 ;  /* 0x0000000803027825 */ /* 0x001fcc00078e0206 */
[----:B--2---:R-:W2:Y:S01]  /*00f0*/  LDG.E.64.CONSTANT R2, desc[UR6][R2.64] ;  /* 0x0000000602027981 */ /* 0x004ea2000c1e9b00 */
[----:B---3--:R-:W-:Y:S01]  /*0100*/  IMAD.WIDE R4, R0, 0x8, R8 ;  /* 0x0000000800047825 */ /* 0x008fe200078e0208 */
[----:B------:R-:W-:-:S04]  /*0110*/  IADD3 R0, PT, PT, R11, R0, RZ ;  /* 0x000000000b007210 */ /* 0x000fc80007ffe0ff */
[----:B------:R-:W-:Y:S01]  /*0120*/  ISETP.GE.AND P0, PT, R0, UR5, PT ;  /* 0x0000000500007c0c */ /* 0x000fe2000bf06270 */
[----:B--2---:R1:W-:-:S12]  /*0130*/  STG.E.64 desc[UR6][R4.64], R2 ;  /* 0x0000000204007986 */ /* 0x0043d8000c101b06 */
[----:B------:R-:W-:Y:S05]  /*0140*/  @!P0 BRA `(.L_x_0) ;  /* 0xfffffffc00e08947 */ /* 0x000fea000383ffff */
[----:B------:R-:W-:Y:S05]  /*0150*/  EXIT ;  /* 0x000000000000794d */ /* 0x000fea0003800000 */
.L_x_1:
[----:B------:R-:W-:-:S00]  /*0160*/  BRA `(.L_x_1) ;  /* 0xfffffffc00fc7947 */ /* 0x000fc0000383ffff */
[----:B------:R-:W-:-:S00]  /*0170*/  NOP ;  /* 0x0000000000007918 */ /* 0x000fc00000000000 */
        /* <DEDUP_REMOVED lines=8> */
.L_x_2:


//--------------------- .nv.shared.reserved.0     --------------------------
	.section	.nv.shared.reserved.0,"aw",@nobits
	.weak		__nv_reservedSMEM_offset_0_alias
	.size		__nv_reservedSMEM_offset_0_alias, 0, 64
	.other		__nv_reservedSMEM_offset_0_alias,@"STO_CUDA_RESERVED_SHARED STV_DEFAULT"
__nv_reservedSMEM_offset_0_alias:
	.zero		0
	.zero		64


//--------------------- .nv.constant0._Z20mat_get_diagonal_f64PKdPdi --------------------------
	.section	.nv.constant0._Z20mat_get_diagonal_f64PKdPdi,"a",@progbits
	.sectionflags	@""
	.align	4
.nv.constant0._Z20mat_get_diagonal_f64PKdPdi:
	.zero		916


//--------------------- SYMBOLS --------------------------

	.type		.nv.reservedSmem.offset0,@object
	.size		.nv.reservedSmem.offset0,0x4
